	.headerflags	@"EF_CUDA_TEXMODE_UNIFIED EF_CUDA_64BIT_ADDRESS EF_CUDA_ACCELERATORS EF_CUDA_SM90 EF_CUDA_VIRTUAL_SM(EF_CUDA_SM90)"
	.elftype	@"ET_EXEC"


//--------------------- .nv.info                  --------------------------
	.section	.nv.info,"",@"SHT_CUDA_INFO"
	.align	4


	//----- nvinfo : EIATTR_REGCOUNT
	.align		4
        /*0000*/ 	.byte	0x04, 0x2f
        /*0002*/ 	.short	(.L_1 - .L_0)
	.align		4
.L_0:
        /*0004*/ 	.word	index@(triton_poi_fused__unsafe_index_add_mul_sub_11)
        /*0008*/ 	.word	0x00000014


	//----- nvinfo : EIATTR_MIN_STACK_SIZE
	.align		4
.L_1:
        /*000c*/ 	.byte	0x04, 0x12
        /*000e*/ 	.short	(.L_3 - .L_2)
	.align		4
.L_2:
        /*0010*/ 	.word	index@(triton_poi_fused__unsafe_index_add_mul_sub_11)
        /*0014*/ 	.word	0x00000000


	//----- nvinfo : EIATTR_FRAME_SIZE
	.align		4
.L_3:
        /*0018*/ 	.byte	0x04, 0x11
        /*001a*/ 	.short	(.L_5 - .L_4)
	.align		4
.L_4:
        /*001c*/ 	.word	index@(triton_poi_fused__unsafe_index_add_mul_sub_11)
        /*0020*/ 	.word	0x00000000


	//----- nvinfo : EIATTR_MIN_STACK_SIZE
	.align		4
.L_5:
        /*0024*/ 	.byte	0x04, 0x12
        /*0026*/ 	.short	(.L_7 - .L_6)
	.align		4
.L_6:
        /*0028*/ 	.word	index@(triton_poi_fused__unsafe_index_add_mul_sub_11)
        /*002c*/ 	.word	0x00000000
.L_7:


//--------------------- .nv.info.triton_poi_fused__unsafe_index_add_mul_sub_11 --------------------------
	.section	.nv.info.triton_poi_fused__unsafe_index_add_mul_sub_11,"",@"SHT_CUDA_INFO"
	.sectionflags	@""
	.align	4


	//----- nvinfo : EIATTR_CUDA_API_VERSION
	.align		4
        /*0000*/ 	.byte	0x04, 0x37
        /*0002*/ 	.short	(.L_9 - .L_8)
.L_8:
        /*0004*/ 	.word	0x0000007c


	//----- nvinfo : EIATTR_KPARAM_INFO
	.align		4
.L_9:
        /*0008*/ 	.byte	0x04, 0x17
        /*000a*/ 	.short	(.L_11 - .L_10)
.L_10:
        /*000c*/ 	.word	0x00000000
        /*0010*/ 	.short	0x0006
        /*0012*/ 	.short	0x0030
        /*0014*/ 	.byte	0x00, 0xf0, 0x11, 0x00


	//----- nvinfo : EIATTR_KPARAM_INFO
	.align		4
.L_11:
        /*0018*/ 	.byte	0x04, 0x17
        /*001a*/ 	.short	(.L_13 - .L_12)
.L_12:
        /*001c*/ 	.word	0x00000000
        /*0020*/ 	.short	0x0005
        /*0022*/ 	.short	0x0028
        /*0024*/ 	.byte	0x00, 0xf4, 0x21, 0x00


	//----- nvinfo : EIATTR_KPARAM_INFO
	.align		4
.L_13:
        /*0028*/ 	.byte	0x04, 0x17
        /*002a*/ 	.short	(.L_15 - .L_14)
.L_14:
        /*002c*/ 	.word	0x00000000
        /*0030*/ 	.short	0x0004
        /*0032*/ 	.short	0x0020
        /*0034*/ 	.byte	0x00, 0xf4, 0x21, 0x00


	//----- nvinfo : EIATTR_KPARAM_INFO
	.align		4
.L_15:
        /*0038*/ 	.byte	0x04, 0x17
        /*003a*/ 	.short	(.L_17 - .L_16)
.L_16:
        /*003c*/ 	.word	0x00000000
        /*0040*/ 	.short	0x0003
        /*0042*/ 	.short	0x0018
        /*0044*/ 	.byte	0x00, 0xf4, 0x21, 0x00


	//----- nvinfo : EIATTR_KPARAM_INFO
	.align		4
.L_17:
        /*0048*/ 	.byte	0x04, 0x17
        /*004a*/ 	.short	(.L_19 - .L_18)
.L_18:
        /*004c*/ 	.word	0x00000000
        /*0050*/ 	.short	0x0002
        /*0052*/ 	.short	0x0010
        /*0054*/ 	.byte	0x00, 0xf4, 0x21, 0x00


	//----- nvinfo : EIATTR_KPARAM_INFO
	.align		4
.L_19:
        /*0058*/ 	.byte	0x04, 0x17
        /*005a*/ 	.short	(.L_21 - .L_20)
.L_20:
        /*005c*/ 	.word	0x00000000
        /*0060*/ 	.short	0x0001
        /*0062*/ 	.short	0x0008
        /*0064*/ 	.byte	0x00, 0xf4, 0x21, 0x00


	//----- nvinfo : EIATTR_KPARAM_INFO
	.align		4
.L_21:
        /*0068*/ 	.byte	0x04, 0x17
        /*006a*/ 	.short	(.L_23 - .L_22)
.L_22:
        /*006c*/ 	.word	0x00000000
        /*0070*/ 	.short	0x0000
        /*0072*/ 	.short	0x0000
        /*0074*/ 	.byte	0x00, 0xf4, 0x21, 0x00


	//----- nvinfo : EIATTR_SPARSE_MMA_MASK
	.align		4
.L_23:
        /*0078*/ 	.byte	0x03, 0x50
        /*007a*/ 	.short	0x0000


	//----- nvinfo : EIATTR_MAXREG_COUNT
	.align		4
        /*007c*/ 	.byte	0x03, 0x1b
        /*007e*/ 	.short	0x00ff


	//----- nvinfo : EIATTR_EXIT_INSTR_OFFSETS
	.align		4
        /*0080*/ 	.byte	0x04, 0x1c
        /*0082*/ 	.short	(.L_25 - .L_24)


	//   ....[0]....
.L_24:
        /*0084*/ 	.word	0x000003b0


	//----- nvinfo : EIATTR_REQNTID
	.align		4
.L_25:
        /*0088*/ 	.byte	0x04, 0x10
        /*008a*/ 	.short	(.L_27 - .L_26)
.L_26:
        /*008c*/ 	.word	0x00000080
        /*0090*/ 	.word	0x00000001
        /*0094*/ 	.word	0x00000001


	//----- nvinfo : EIATTR_CBANK_PARAM_SIZE
	.align		4
.L_27:
        /*0098*/ 	.byte	0x03, 0x19
        /*009a*/ 	.short	0x0034


	//----- nvinfo : EIATTR_PARAM_CBANK
	.align		4
        /*009c*/ 	.byte	0x04, 0x0a
        /*009e*/ 	.short	(.L_29 - .L_28)
	.align		4
.L_28:
        /*00a0*/ 	.word	index@(.nv.constant0.triton_poi_fused__unsafe_index_add_mul_sub_11)
        /*00a4*/ 	.short	0x0210
        /*00a6*/ 	.short	0x0034


	//----- nvinfo : EIATTR_SW_WAR
	.align		4
.L_29:
        /*00a8*/ 	.byte	0x04, 0x36
        /*00aa*/ 	.short	(.L_31 - .L_30)
.L_30:
        /*00ac*/ 	.word	0x00000008
.L_31:


//--------------------- .nv.callgraph             --------------------------
	.section	.nv.callgraph,"",@"SHT_CUDA_CALLGRAPH"
	.align	4
	.sectionentsize	8
	.align		4
        /*0000*/ 	.word	0x00000000
	.align		4
        /*0004*/ 	.word	0xffffffff
	.align		4
        /*0008*/ 	.word	0x00000000
	.align		4
        /*000c*/ 	.word	0xfffffffe
	.align		4
        /*0010*/ 	.word	0x00000000
	.align		4
        /*0014*/ 	.word	0xfffffffd
	.align		4
        /*0018*/ 	.word	0x00000000
	.align		4
        /*001c*/ 	.word	0xfffffffc


//--------------------- .text.triton_poi_fused__unsafe_index_add_mul_sub_11 --------------------------
	.section	.text.triton_poi_fused__unsafe_index_add_mul_sub_11,"ax",@progbits
	.align	128
        .global         triton_poi_fused__unsafe_index_add_mul_sub_11
        .type           triton_poi_fused__unsafe_index_add_mul_sub_11,@function
        .size           triton_poi_fused__unsafe_index_add_mul_sub_11,(.L_x_1 - triton_poi_fused__unsafe_index_add_mul_sub_11)
        .other          triton_poi_fused__unsafe_index_add_mul_sub_11,@"STO_CUDA_ENTRY STV_DEFAULT"
triton_poi_fused__unsafe_index_add_mul_sub_11:
.text.triton_poi_fused__unsafe_index_add_mul_sub_11:
[----:B------:R-:W-:Y:S01]  /*0000*/  LDC R1, c[0x0][0x28] ;  /* 0x00000a00ff017b82 */ /* 0x000fe20000000800 */
[----:B------:R-:W1:Y:S07]  /*0010*/  S2R R3, SR_TID.X ;  /* 0x0000000000037919 */ /* 0x000e6e0000002100 */
[----:B------:R-:W2:Y:S01]  /*0020*/  LDC.64 R8, c[0x0][0x210] ;  /* 0x00008400ff087b82 */ /* 0x000ea20000000a00 */
[----:B------:R-:W-:Y:S01]  /*0030*/  ULDC.64 UR4, c[0x0][0x208] ;  /* 0x0000820000047ab9 */ /* 0x000fe20000000a00 */
[----:B------:R-:W-:Y:S01]  /*0040*/  ULDC.64 UR6, c[0x0][0x220] ;  /* 0x0000880000067ab9 */ /* 0x000fe20000000a00 */
[----:B------:R-:W3:Y:S05]  /*0050*/  S2R R4, SR_CTAID.X ;  /* 0x0000000000047919 */ /* 0x000eea0000002500 */
[----:B------:R-:W4:Y:S01]  /*0060*/  LDC.64 R10, c[0x0][0x218] ;  /* 0x00008600ff0a7b82 */ /* 0x000f220000000a00 */
[----:B-1----:R-:W-:-:S05]  /*0070*/  LOP3.LUT R3, R3, 0x7f, RZ, 0xc0, !PT ;  /* 0x0000007f03037812 */ /* 0x002fca00078ec0ff */
[----:B---3--:R-:W-:-:S05]  /*0080*/  IMAD R0, R4, 0x80, R3 ;  /* 0x0000008004007824 */ /* 0x008fca00078e0203 */
[----:B------:R-:W-:-:S04]  /*0090*/  SHF.R.S32.HI R3, RZ, 0x1f, R0 ;  /* 0x0000001fff037819 */ /* 0x000fc80000011400 */
[----:B------:R-:W-:-:S04]  /*00a0*/  LEA.HI R5, R3, R0, RZ, 0x4 ;  /* 0x0000000003057211 */ /* 0x000fc800078f20ff */
[----:B------:R-:W-:Y:S02]  /*00b0*/  SHF.R.S32.HI R6, RZ, 0x4, R5 ;  /* 0x00000004ff067819 */ /* 0x000fe40000011405 */
[----:B------:R-:W-:Y:S02]  /*00c0*/  LOP3.LUT R5, R5, 0xfffffff0, RZ, 0xc0, !PT ;  /* 0xfffffff005057812 */ /* 0x000fe400078ec0ff */
[----:B------:R-:W-:-:S04]  /*00d0*/  LEA.HI R2, R6, R6, RZ, 0x4 ;  /* 0x0000000606027211 */ /* 0x000fc800078f20ff */
[----:B------:R-:W-:Y:S02]  /*00e0*/  LOP3.LUT R7, R2, 0xfffffff0, RZ, 0xc0, !PT ;  /* 0xfffffff002077812 */ /* 0x000fe400078ec0ff */
[----:B------:R-:W1:Y:S03]  /*00f0*/  LDC.64 R2, c[0x0][0x228] ;  /* 0x00008a00ff027b82 */ /* 0x000e660000000a00 */
[----:B------:R-:W-:-:S04]  /*0100*/  IMAD.IADD R7, R6, 0x1, -R7 ;  /* 0x0000000106077824 */ /* 0x000fc800078e0a07 */
[----:B--2---:R-:W-:-:S06]  /*0110*/  IMAD.WIDE R8, R7, 0x8, R8 ;  /* 0x0000000807087825 */ /* 0x004fcc00078e0208 */
[----:B------:R-:W2:Y:S01]  /*0120*/  LDG.E.EL.64 R8, desc[UR4][R8.64] ;  /* 0x0000000408087981 */ /* 0x000ea2000c2e1b00 */
[----:B------:R-:W-:-:S04]  /*0130*/  IMAD.IADD R5, R0, 0x1, -R5 ;  /* 0x0000000100057824 */ /* 0x000fc800078e0a05 */
[----:B----4-:R-:W-:-:S04]  /*0140*/  IMAD.WIDE R10, R5, 0x8, R10 ;  /* 0x00000008050a7825 */ /* 0x010fc800078e020a */
[----:B-1----:R-:W-:Y:S02]  /*0150*/  IMAD.WIDE R6, R5, 0x8, R2 ;  /* 0x0000000805067825 */ /* 0x002fe400078e0202 */
[----:B------:R-:W3:Y:S04]  /*0160*/  LDG.E.EL.64 R10, desc[UR4][R10.64] ;  /* 0x000000040a0a7981 */ /* 0x000ee8000c2e1b00 */
[----:B------:R-:W4:Y:S01]  /*0170*/  LDG.E.EL.64 R6, desc[UR4][R6.64] ;  /* 0x0000000406067981 */ /* 0x000f22000c2e1b00 */
[----:B--2---:R-:W-:-:S04]  /*0180*/  SHF.R.U32.HI R3, RZ, 0x1e, R9 ;  /* 0x0000001eff037819 */ /* 0x004fc80000011609 */
[----:B------:R-:W-:-:S04]  /*0190*/  LOP3.LUT R3, R3, 0x2, RZ, 0xc0, !PT ;  /* 0x0000000203037812 */ /* 0x000fc800078ec0ff */
[----:B------:R-:W-:Y:S02]  /*01a0*/  IADD3 R16, P0, R8, R3, RZ ;  /* 0x0000000308107210 */ /* 0x000fe40007f1e0ff */
[----:B------:R-:W1:Y:S01]  /*01b0*/  LDC.64 R2, c[0x0][0x230] ;  /* 0x00008c00ff027b82 */ /* 0x000e620000000a00 */
[----:B---3--:R-:W-:Y:S02]  /*01c0*/  LEA R14, P1, R10, UR6, 0x2 ;  /* 0x000000060a0e7c11 */ /* 0x008fe4000f8210ff */
[----:B------:R-:W-:Y:S01]  /*01d0*/  IMAD.X R17, RZ, RZ, R9, P0 ;  /* 0x000000ffff117224 */ /* 0x000fe200000e0609 */
[----:B------:R-:W-:Y:S02]  /*01e0*/  SHF.R.S32.HI R9, RZ, 0x18, R4 ;  /* 0x00000018ff097819 */ /* 0x000fe40000011404 */
[----:B------:R-:W-:Y:S02]  /*01f0*/  SHF.R.U32.HI R13, RZ, 0x1c, R11 ;  /* 0x0000001cff0d7819 */ /* 0x000fe4000001160b */
[----:B----4-:R-:W-:-:S02]  /*0200*/  SHF.R.U32.HI R4, RZ, 0x1c, R7 ;  /* 0x0000001cff047819 */ /* 0x010fc40000011607 */
[----:B------:R-:W-:Y:S02]  /*0210*/  SGXT R9, R9, 0x1 ;  /* 0x000000010909781a */ /* 0x000fe40000000200 */
[----:B------:R-:W-:Y:S01]  /*0220*/  LEA.HI.X R15, R10, UR7, R11, 0x2, P1 ;  /* 0x000000070a0f7c11 */ /* 0x000fe200088f140b */
[----:B------:R-:W-:Y:S01]  /*0230*/  IMAD.SHL.U32 R10, R16, 0x8, RZ ;  /* 0x00000008100a7824 */ /* 0x000fe200078e00ff */
[----:B------:R-:W-:Y:S02]  /*0240*/  LEA R11, P2, R6, UR6, 0x2 ;  /* 0x00000006060b7c11 */ /* 0x000fe4000f8410ff */
[----:B------:R-:W-:Y:S02]  /*0250*/  LOP3.LUT R4, R4, 0x8, RZ, 0xc0, !PT ;  /* 0x0000000804047812 */ /* 0x000fe400078ec0ff */
[----:B------:R-:W-:Y:S02]  /*0260*/  LOP3.LUT R13, R13, 0x8, RZ, 0xc0, !PT ;  /* 0x000000080d0d7812 */ /* 0x000fe400078ec0ff */
[----:B------:R-:W-:-:S02]  /*0270*/  LEA.HI R9, R9, R0, RZ, 0x8 ;  /* 0x0000000009097211 */ /* 0x000fc400078f40ff */
[----:B------:R-:W-:Y:S02]  /*0280*/  LEA.HI.X R7, R6, UR7, R7, 0x2, P2 ;  /* 0x0000000706077c11 */ /* 0x000fe400090f1407 */
[----:B------:R-:W-:Y:S01]  /*0290*/  IADD3 R6, P2, P3, R10, R11, R4 ;  /* 0x0000000b0a067210 */ /* 0x000fe20007b5e004 */
[----:B-1----:R-:W-:Y:S01]  /*02a0*/  IMAD.WIDE R2, R5, 0x4, R2 ;  /* 0x0000000405027825 */ /* 0x002fe200078e0202 */
[----:B------:R-:W-:Y:S02]  /*02b0*/  SHF.L.U64.HI R12, R16, 0x3, R17 ;  /* 0x00000003100c7819 */ /* 0x000fe40000010211 */
[----:B------:R-:W-:Y:S02]  /*02c0*/  IADD3 R8, P1, P0, R10, R14, R13 ;  /* 0x0000000e0a087210 */ /* 0x000fe4000783e00d */
[----:B------:R-:W-:Y:S01]  /*02d0*/  SHF.R.S32.HI R4, RZ, 0x8, R9 ;  /* 0x00000008ff047819 */ /* 0x000fe20000011409 */
[----:B------:R-:W2:Y:S01]  /*02e0*/  LDG.E.EL R2, desc[UR4][R2.64] ;  /* 0x0000000402027981 */ /* 0x000ea2000c2e1900 */
[----:B------:R-:W-:-:S02]  /*02f0*/  IADD3.X R9, R12, R15, RZ, P1, P0 ;  /* 0x0000000f0c097210 */ /* 0x000fc40000fe04ff */
[----:B------:R-:W-:Y:S01]  /*0300*/  IADD3.X R7, R12, R7, RZ, P2, P3 ;  /* 0x000000070c077210 */ /* 0x000fe200017e64ff */
[----:B------:R-:W-:Y:S02]  /*0310*/  IMAD.SHL.U32 R11, R4, 0x4, RZ ;  /* 0x00000004040b7824 */ /* 0x000fe400078e00ff */
[----:B------:R-:W1:Y:S02]  /*0320*/  LDC.64 R4, c[0x0][0x238] ;  /* 0x00008e00ff047b82 */ /* 0x000e640000000a00 */
[----:B------:R-:W-:-:S04]  /*0330*/  IMAD.WIDE R8, R11, 0x4, R8 ;  /* 0x000000040b087825 */ /* 0x000fc800078e0208 */
[----:B------:R-:W-:Y:S02]  /*0340*/  IMAD.WIDE R6, R11, 0x4, R6 ;  /* 0x000000040b067825 */ /* 0x000fe400078e0206 */
[----:B------:R-:W3:Y:S04]  /*0350*/  LDG.E.EL R9, desc[UR4][R8.64] ;  /* 0x0000000408097981 */ /* 0x000ee8000c2e1900 */
[----:B------:R-:W3:Y:S01]  /*0360*/  LDG.E.EL R6, desc[UR4][R6.64] ;  /* 0x0000000406067981 */ /* 0x000ee2000c2e1900 */
[----:B-1----:R-:W-:-:S04]  /*0370*/  IMAD.WIDE R4, R0, 0x4, R4 ;  /* 0x0000000400047825 */ /* 0x002fc800078e0204 */
[----:B---3--:R-:W-:-:S04]  /*0380*/  FADD R10, -R9, R6 ;  /* 0x00000006090a7221 */ /* 0x008fc80000000100 */
[----:B--2---:R-:W-:-:S05]  /*0390*/  FFMA R11, R2, R10, R9 ;  /* 0x0000000a020b7223 */ /* 0x004fca0000000009 */
[----:B------:R-:W-:Y:S01]  /*03a0*/  STG.E desc[UR4][R4.64], R11 ;  /* 0x0000000b04007986 */ /* 0x000fe2000c101904 */
[----:B------:R-:W-:Y:S05]  /*03b0*/  EXIT ;  /* 0x000000000000794d */ /* 0x000fea0003800000 */
.L_x_0:
[----:B------:R-:W-:-:S00]  /*03c0*/  BRA `(.L_x_0) ;  /* 0xfffffffc00fc7947 */ /* 0x000fc0000383ffff */
[----:B------:R-:W-:-:S00]  /*03d0*/  NOP ;  /* 0x0000000000007918 */ /* 0x000fc00000000000 */
        /* <DEDUP_REMOVED lines=10> */
.L_x_1:


//--------------------- .nv.constant0.triton_poi_fused__unsafe_index_add_mul_sub_11 --------------------------
	.section	.nv.constant0.triton_poi_fused__unsafe_index_add_mul_sub_11,"a",@progbits
	.sectionflags	@""
	.align	4
.nv.constant0.triton_poi_fused__unsafe_index_add_mul_sub_11:
	.zero		580
